//
// Generated by NVIDIA NVVM Compiler
//
// Compiler Build ID: CL-36424714
// Cuda compilation tools, release 13.0, V13.0.88
// Based on NVVM 20.0.0
//

.version 9.0
.target sm_100
.address_size 64

	// .globl	_Z13findMaxKernelPKiPii
// _ZZ13findMaxKernelPKiPiiE9sharedMax has been demoted

.visible .entry _Z13findMaxKernelPKiPii(
	.param .u64 .ptr .align 1 _Z13findMaxKernelPKiPii_param_0,
	.param .u64 .ptr .align 1 _Z13findMaxKernelPKiPii_param_1,
	.param .u32 _Z13findMaxKernelPKiPii_param_2
)
{
	.reg .pred 	%p<6>;
	.reg .b32 	%r<23>;
	.reg .b64 	%rd<7>;
	// demoted variable
	.shared .align 4 .b8 _ZZ13findMaxKernelPKiPiiE9sharedMax[1024];
	ld.param.u64 	%rd1, [_Z13findMaxKernelPKiPii_param_0];
	ld.param.u64 	%rd2, [_Z13findMaxKernelPKiPii_param_1];
	ld.param.u32 	%r10, [_Z13findMaxKernelPKiPii_param_2];
	mov.u32 	%r1, %tid.x;
	mov.u32 	%r11, %ctaid.x;
	mov.u32 	%r22, %ntid.x;
	mad.lo.s32 	%r3, %r11, %r22, %r1;
	setp.ge.s32 	%p1, %r3, %r10;
	mov.b32 	%r21, -2147483648;
	@%p1 bra 	$L__BB0_2;
	cvta.to.global.u64 	%rd3, %rd1;
	mul.wide.s32 	%rd4, %r3, 4;
	add.s64 	%rd5, %rd3, %rd4;
	ld.global.u32 	%r21, [%rd5];
$L__BB0_2:
	shl.b32 	%r12, %r1, 2;
	mov.u32 	%r13, _ZZ13findMaxKernelPKiPiiE9sharedMax;
	add.s32 	%r6, %r13, %r12;
	st.shared.u32 	[%r6], %r21;
	bar.sync 	0;
	setp.lt.u32 	%p2, %r22, 2;
	@%p2 bra 	$L__BB0_6;
$L__BB0_3:
	shr.u32 	%r8, %r22, 1;
	setp.ge.u32 	%p3, %r1, %r8;
	@%p3 bra 	$L__BB0_5;
	ld.shared.u32 	%r14, [%r6];
	shl.b32 	%r15, %r8, 2;
	add.s32 	%r16, %r6, %r15;
	ld.shared.u32 	%r17, [%r16];
	max.s32 	%r18, %r14, %r17;
	st.shared.u32 	[%r6], %r18;
$L__BB0_5:
	bar.sync 	0;
	setp.gt.u32 	%p4, %r22, 3;
	mov.u32 	%r22, %r8;
	@%p4 bra 	$L__BB0_3;
$L__BB0_6:
	setp.ne.s32 	%p5, %r1, 0;
	@%p5 bra 	$L__BB0_8;
	ld.shared.u32 	%r19, [_ZZ13findMaxKernelPKiPiiE9sharedMax];
	cvta.to.global.u64 	%rd6, %rd2;
	atom.global.max.s32 	%r20, [%rd6], %r19;
$L__BB0_8:
	ret;

}


// ===== COMPILED SASS (sm_100) =====

	.target	sm_100

	.elftype	@"ET_EXEC"


//--------------------- .note.nv.tkinfo           --------------------------
	.section	.note.nv.tkinfo,"",@"SHT_NOTE"
	.sectionflags	@"SHF_NOTE_NV_TKINFO"
	.tkinfo
        /*0018*/ 	.word	0x00000002
        /*0030*/ 	.string	""
        /*0030*/ 	.string	"ptxas"
        /*0030*/ 	.string	"Cuda compilation tools, release 13.0, V13.0.88"
        /*0030*/ 	.string	"Build cuda_13.0.r13.0/compiler.36424714_0"
        /*0030*/ 	.string	"-arch sm_100 -m 64 "



//--------------------- .note.nv.cuinfo           --------------------------
	.section	.note.nv.cuinfo,"",@"SHT_NOTE"
	.sectionflags	@"SHF_NOTE_NV_CUINFO"
        /*0018*/ 	.short	0x0002
        /*001a*/ 	.short	0x0064
        /*001c*/ 	.short	0x0082
	.zero		2


//--------------------- .nv.info                  --------------------------
	.section	.nv.info,"",@"SHT_CUDA_INFO"
	.align	4


	//----- nvinfo : EIATTR_REGCOUNT
	.align		4
        /*0000*/ 	.byte	0x04, 0x2f
        /*0002*/ 	.short	(.L_1 - .L_0)
	.align		4
.L_0:
        /*0004*/ 	.word	index@(_Z13findMaxKernelPKiPii)
        /*0008*/ 	.word	0x0000000a


	//----- nvinfo : EIATTR_FRAME_SIZE
	.align		4
.L_1:
        /*000c*/ 	.byte	0x04, 0x11
        /*000e*/ 	.short	(.L_3 - .L_2)
	.align		4
.L_2:
        /*0010*/ 	.word	index@(_Z13findMaxKernelPKiPii)
        /*0014*/ 	.word	0x00000000


	//----- nvinfo : EIATTR_MIN_STACK_SIZE
	.align		4
.L_3:
        /*0018*/ 	.byte	0x04, 0x12
        /*001a*/ 	.short	(.L_5 - .L_4)
	.align		4
.L_4:
        /*001c*/ 	.word	index@(_Z13findMaxKernelPKiPii)
        /*0020*/ 	.word	0x00000000
.L_5:


//--------------------- .nv.compat                --------------------------
	.section	.nv.compat,"",@"SHT_CUDA_COMPAT_INFO"
	.align	4
        /*0000*/ 	.byte	0x02, 0x09, 0x00, 0x00, 0x02, 0x02, 0x01, 0x00, 0x02, 0x05, 0x05, 0x00, 0x03, 0x07, 0x01, 0x01
        /*0010*/ 	.byte	0x02, 0x03, 0x00, 0x00, 0x02, 0x06, 0x01, 0x00, 0x04, 0x0b, 0x08, 0x00, 0x09, 0x00, 0x00, 0x00
        /*0020*/ 	.byte	0x00, 0x00, 0x00, 0x00


//--------------------- .nv.info._Z13findMaxKernelPKiPii --------------------------
	.section	.nv.info._Z13findMaxKernelPKiPii,"",@"SHT_CUDA_INFO"
	.sectionflags	@""
	.align	4


	//----- nvinfo : EIATTR_CUDA_API_VERSION
	.align		4
        /*0000*/ 	.byte	0x04, 0x37
        /*0002*/ 	.short	(.L_7 - .L_6)
.L_6:
        /*0004*/ 	.word	0x00000082


	//----- nvinfo : EIATTR_KPARAM_INFO
	.align		4
.L_7:
        /*0008*/ 	.byte	0x04, 0x17
        /*000a*/ 	.short	(.L_9 - .L_8)
.L_8:
        /*000c*/ 	.word	0x00000000
        /*0010*/ 	.short	0x0002
        /*0012*/ 	.short	0x0010
        /*0014*/ 	.byte	0x00, 0xf0, 0x11, 0x00


	//----- nvinfo : EIATTR_KPARAM_INFO
	.align		4
.L_9:
        /*0018*/ 	.byte	0x04, 0x17
        /*001a*/ 	.short	(.L_11 - .L_10)
.L_10:
        /*001c*/ 	.word	0x00000000
        /*0020*/ 	.short	0x0001
        /*0022*/ 	.short	0x0008
        /*0024*/ 	.byte	0x00, 0xf5, 0x21, 0x00


	//----- nvinfo : EIATTR_KPARAM_INFO
	.align		4
.L_11:
        /*0028*/ 	.byte	0x04, 0x17
        /*002a*/ 	.short	(.L_13 - .L_12)
.L_12:
        /*002c*/ 	.word	0x00000000
        /*0030*/ 	.short	0x0000
        /*0032*/ 	.short	0x0000
        /*0034*/ 	.byte	0x00, 0xf5, 0x21, 0x00


	//----- nvinfo : EIATTR_SPARSE_MMA_MASK
	.align		4
.L_13:
        /*0038*/ 	.byte	0x03, 0x50
        /*003a*/ 	.short	0x0000


	//----- nvinfo : EIATTR_MAXREG_COUNT
	.align		4
        /*003c*/ 	.byte	0x03, 0x1b
        /*003e*/ 	.short	0x00ff


	//----- nvinfo : EIATTR_NUM_BARRIERS
	.align		4
        /*0040*/ 	.byte	0x02, 0x4c
        /*0042*/ 	.byte	0x01
	.zero		1


	//----- nvinfo : EIATTR_MERCURY_ISA_VERSION
	.align		4
        /*0044*/ 	.byte	0x03, 0x5f
        /*0046*/ 	.short	0x0101


	//----- nvinfo : EIATTR_VRC_CTA_INIT_COUNT
	.align		4
        /*0048*/ 	.byte	0x02, 0x4a
	.zero		1
	.zero		1


	//----- nvinfo : EIATTR_EXIT_INSTR_OFFSETS
	.align		4
        /*004c*/ 	.byte	0x04, 0x1c
        /*004e*/ 	.short	(.L_15 - .L_14)


	//   ....[0]....
.L_14:
        /*0050*/ 	.word	0x00000200


	//   ....[1]....
        /*0054*/ 	.word	0x00000270


	//----- nvinfo : EIATTR_CBANK_PARAM_SIZE
	.align		4
.L_15:
        /*0058*/ 	.byte	0x03, 0x19
        /*005a*/ 	.short	0x0014


	//----- nvinfo : EIATTR_PARAM_CBANK
	.align		4
        /*005c*/ 	.byte	0x04, 0x0a
        /*005e*/ 	.short	(.L_17 - .L_16)
	.align		4
.L_16:
        /*0060*/ 	.word	index@(.nv.constant0._Z13findMaxKernelPKiPii)
        /*0064*/ 	.short	0x0380
        /*0066*/ 	.short	0x0014


	//----- nvinfo : EIATTR_SW_WAR
	.align		4
.L_17:
        /*0068*/ 	.byte	0x04, 0x36
        /*006a*/ 	.short	(.L_19 - .L_18)
.L_18:
        /*006c*/ 	.word	0x00000008
.L_19:


//--------------------- .nv.callgraph             --------------------------
	.section	.nv.callgraph,"",@"SHT_CUDA_CALLGRAPH"
	.align	4
	.sectionentsize	8
	.align		4
        /*0000*/ 	.word	0x00000000
	.align		4
        /*0004*/ 	.word	0xffffffff
	.align		4
        /*0008*/ 	.word	0x00000000
	.align		4
        /*000c*/ 	.word	0xfffffffe
	.align		4
        /*0010*/ 	.word	0x00000000
	.align		4
        /*0014*/ 	.word	0xfffffffd
	.align		4
        /*0018*/ 	.word	0x00000000
	.align		4
        /*001c*/ 	.word	0xfffffffc


//--------------------- .text._Z13findMaxKernelPKiPii --------------------------
	.section	.text._Z13findMaxKernelPKiPii,"ax",@progbits
	.align	128
        .global         _Z13findMaxKernelPKiPii
        .type           _Z13findMaxKernelPKiPii,@function
        .size           _Z13findMaxKernelPKiPii,(.L_x_3 - _Z13findMaxKernelPKiPii)
        .other          _Z13findMaxKernelPKiPii,@"STO_CUDA_ENTRY STV_DEFAULT"
_Z13findMaxKernelPKiPii:
.text._Z13findMaxKernelPKiPii:
[----:B------:R-:W-:Y:S01]  /*0000*/  LDC R1, c[0x0][0x37c] ;  /* 0x0000df00ff017b82 */ /* 0x000fe20000000800 */
[----:B------:R-:W0:Y:S07]  /*0010*/  S2R R7, SR_TID.X ;  /* 0x0000000000077919 */ /* 0x000e2e0000002100 */
[----:B------:R-:W0:Y:S01]  /*0020*/  S2UR UR4, SR_CTAID.X ;  /* 0x00000000000479c3 */ /* 0x000e220000002500 */
[----:B------:R-:W1:Y:S01]  /*0030*/  LDCU UR5, c[0x0][0x390] ;  /* 0x00007200ff0577ac */ /* 0x000e620008000800 */
[----:B------:R-:W-:Y:S01]  /*0040*/  IMAD.MOV.U32 R4, RZ, RZ, -0x80000000 ;  /* 0x80000000ff047424 */ /* 0x000fe200078e00ff */
[----:B------:R-:W2:Y:S05]  /*0050*/  LDCU.64 UR6, c[0x0][0x358] ;  /* 0x00006b00ff0677ac */ /* 0x000eaa0008000a00 */
[----:B------:R-:W0:Y:S02]  /*0060*/  LDC R0, c[0x0][0x360] ;  /* 0x0000d800ff007b82 */ /* 0x000e240000000800 */
[----:B0-----:R-:W-:-:S05]  /*0070*/  IMAD R5, R0, UR4, R7 ;  /* 0x0000000400057c24 */ /* 0x001fca000f8e0207 */
[----:B-1----:R-:W-:-:S13]  /*0080*/  ISETP.GE.AND P0, PT, R5, UR5, PT ;  /* 0x0000000505007c0c */ /* 0x002fda000bf06270 */
[----:B------:R-:W0:Y:S02]  /*0090*/  @!P0 LDC.64 R2, c[0x0][0x380] ;  /* 0x0000e000ff028b82 */ /* 0x000e240000000a00 */
[----:B0-----:R-:W-:-:S05]  /*00a0*/  @!P0 IMAD.WIDE R2, R5, 0x4, R2 ;  /* 0x0000000405028825 */ /* 0x001fca00078e0202 */
[----:B--2---:R-:W2:Y:S01]  /*00b0*/  @!P0 LDG.E R4, desc[UR6][R2.64] ;  /* 0x0000000602048981 */ /* 0x004ea2000c1e1900 */
[----:B------:R-:W0:Y:S01]  /*00c0*/  S2UR UR5, SR_CgaCtaId ;  /* 0x00000000000579c3 */ /* 0x000e220000008800 */
[----:B------:R-:W-:Y:S01]  /*00d0*/  UMOV UR4, 0x400 ;  /* 0x0000040000047882 */ /* 0x000fe20000000000 */
[----:B------:R-:W-:Y:S02]  /*00e0*/  ISETP.GE.U32.AND P1, PT, R0, 0x2, PT ;  /* 0x000000020000780c */ /* 0x000fe40003f26070 */
[----:B------:R-:W-:Y:S01]  /*00f0*/  ISETP.NE.AND P0, PT, R7, RZ, PT ;  /* 0x000000ff0700720c */ /* 0x000fe20003f05270 */
[----:B0-----:R-:W-:-:S06]  /*0100*/  ULEA UR4, UR5, UR4, 0x18 ;  /* 0x0000000405047291 */ /* 0x001fcc000f8ec0ff */
[----:B------:R-:W-:-:S05]  /*0110*/  LEA R5, R7, UR4, 0x2 ;  /* 0x0000000407057c11 */ /* 0x000fca000f8e10ff */
[----:B--2---:R0:W-:Y:S01]  /*0120*/  STS [R5], R4 ;  /* 0x0000000405007388 */ /* 0x0041e20000000800 */
[----:B------:R-:W-:Y:S06]  /*0130*/  BAR.SYNC.DEFER_BLOCKING 0x0 ;  /* 0x0000000000007b1d */ /* 0x000fec0000010000 */
[----:B------:R-:W-:Y:S05]  /*0140*/  @!P1 BRA `(.L_x_0) ;  /* 0x00000000002c9947 */ /* 0x000fea0003800000 */
.L_x_1:
[----:B0-----:R-:W-:-:S04]  /*0150*/  SHF.R.U32.HI R4, RZ, 0x1, R0 ;  /* 0x00000001ff047819 */ /* 0x001fc80000011600 */
[----:B------:R-:W-:-:S13]  /*0160*/  ISETP.GE.U32.AND P1, PT, R7, R4, PT ;  /* 0x000000040700720c */ /* 0x000fda0003f26070 */
[----:B------:R-:W-:Y:S01]  /*0170*/  @!P1 IMAD R3, R4, 0x4, R5 ;  /* 0x0000000404039824 */ /* 0x000fe200078e0205 */
[----:B------:R-:W-:Y:S05]  /*0180*/  @!P1 LDS R2, [R5] ;  /* 0x0000000005029984 */ /* 0x000fea0000000800 */
[----:B------:R-:W0:Y:S02]  /*0190*/  @!P1 LDS R3, [R3] ;  /* 0x0000000003039984 */ /* 0x000e240000000800 */
[----:B0-----:R-:W-:-:S05]  /*01a0*/  @!P1 VIMNMX R2, PT, PT, R2, R3, !PT ;  /* 0x0000000302029248 */ /* 0x001fca0007fe0100 */
[----:B------:R1:W-:Y:S01]  /*01b0*/  @!P1 STS [R5], R2 ;  /* 0x0000000205009388 */ /* 0x0003e20000000800 */
[----:B------:R-:W-:Y:S01]  /*01c0*/  BAR.SYNC.DEFER_BLOCKING 0x0 ;  /* 0x0000000000007b1d */ /* 0x000fe20000010000 */
[----:B------:R-:W-:Y:S01]  /*01d0*/  ISETP.GT.U32.AND P1, PT, R0, 0x3, PT ;  /* 0x000000030000780c */ /* 0x000fe20003f24070 */
[----:B------:R-:W-:-:S12]  /*01e0*/  IMAD.MOV.U32 R0, RZ, RZ, R4 ;  /* 0x000000ffff007224 */ /* 0x000fd800078e0004 */
[----:B-1----:R-:W-:Y:S05]  /*01f0*/  @P1 BRA `(.L_x_1) ;  /* 0xfffffffc00d41947 */ /* 0x002fea000383ffff */
.L_x_0:
[----:B------:R-:W-:Y:S05]  /*0200*/  @P0 EXIT ;  /* 0x000000000000094d */ /* 0x000fea0003800000 */
[----:B------:R-:W1:Y:S01]  /*0210*/  S2UR UR5, SR_CgaCtaId ;  /* 0x00000000000579c3 */ /* 0x000e620000008800 */
[----:B------:R-:W-:-:S07]  /*0220*/  UMOV UR4, 0x400 ;  /* 0x0000040000047882 */ /* 0x000fce0000000000 */
[----:B------:R-:W2:Y:S01]  /*0230*/  LDC.64 R2, c[0x0][0x388] ;  /* 0x0000e200ff027b82 */ /* 0x000ea20000000a00 */
[----:B-1----:R-:W-:-:S09]  /*0240*/  ULEA UR4, UR5, UR4, 0x18 ;  /* 0x0000000405047291 */ /* 0x002fd2000f8ec0ff */
[----:B0-----:R-:W2:Y:S04]  /*0250*/  LDS R5, [UR4] ;  /* 0x00000004ff057984 */ /* 0x001ea80008000800 */
[----:B--2---:R-:W-:Y:S01]  /*0260*/  REDG.E.MAX.S32.STRONG.GPU desc[UR6][R2.64], R5 ;  /* 0x000000050200798e */ /* 0x004fe2000d12e306 */
[----:B------:R-:W-:Y:S05]  /*0270*/  EXIT ;  /* 0x000000000000794d */ /* 0x000fea0003800000 */
.L_x_2:
[----:B------:R-:W-:-:S00]  /*0280*/  BRA `(.L_x_2) ;  /* 0xfffffffc00fc7947 */ /* 0x000fc0000383ffff */
[----:B------:R-:W-:-:S00]  /*0290*/  NOP ;  /* 0x0000000000007918 */ /* 0x000fc00000000000 */
        /* <DEDUP_REMOVED lines=14> */
.L_x_3:


//--------------------- .nv.shared._Z13findMaxKernelPKiPii --------------------------
	.section	.nv.shared._Z13findMaxKernelPKiPii,"aw",@nobits
	.sectionflags	@""
	.align	4
.nv.shared._Z13findMaxKernelPKiPii:
	.zero		2048


//--------------------- .nv.shared.reserved.0     --------------------------
	.section	.nv.shared.reserved.0,"aw",@nobits
	.weak		__nv_reservedSMEM_offset_0_alias
	.size		__nv_reservedSMEM_offset_0_alias, 0, 64
	.other		__nv_reservedSMEM_offset_0_alias,@"STO_CUDA_RESERVED_SHARED STV_DEFAULT"
__nv_reservedSMEM_offset_0_alias:
	.zero		0
	.zero		64


//--------------------- .nv.constant0._Z13findMaxKernelPKiPii --------------------------
	.section	.nv.constant0._Z13findMaxKernelPKiPii,"a",@progbits
	.sectionflags	@""
	.align	4
.nv.constant0._Z13findMaxKernelPKiPii:
	.zero		916


//--------------------- SYMBOLS --------------------------

	.type		.nv.reservedSmem.offset0,@object
	.size		.nv.reservedSmem.offset0,0x4
	.type		.nv.reservedSmem.cap,@object
	.size		.nv.reservedSmem.cap,0x4
